//
// Generated by NVIDIA NVVM Compiler
//
// Compiler Build ID: CL-36424714
// Cuda compilation tools, release 13.0, V13.0.88
// Based on NVVM 20.0.0
//

.version 9.0
.target sm_100
.address_size 64

	// .globl	_Z7forloopv
.extern .func  (.param .b32 func_retval0) vprintf
(
	.param .b64 vprintf_param_0,
	.param .b64 vprintf_param_1
)
;
.global .align 1 .b8 $str[4] = {37, 105, 10};

.visible .entry _Z7forloopv()
{
	.local .align 8 .b8 	__local_depot0[8];
	.reg .b64 	%SP;
	.reg .b64 	%SPL;
	.reg .b32 	%r<4>;
	.reg .b64 	%rd<5>;

	mov.u64 	%SPL, __local_depot0;
	cvta.local.u64 	%SP, %SPL;
	add.u64 	%rd1, %SP, 0;
	add.u64 	%rd2, %SPL, 0;
	mov.u32 	%r1, %tid.x;
	st.local.u32 	[%rd2], %r1;
	mov.u64 	%rd3, $str;
	cvta.global.u64 	%rd4, %rd3;
	{ // callseq 0, 0
	.param .b64 param0;
	st.param.b64 	[param0], %rd4;
	.param .b64 param1;
	st.param.b64 	[param1], %rd1;
	.param .b32 retval0;
	call.uni (retval0), 
	vprintf, 
	(
	param0, 
	param1
	);
	ld.param.b32 	%r2, [retval0];
	} // callseq 0
	ret;

}


// ===== COMPILED SASS (sm_100) =====

	.target	sm_100

	.elftype	@"ET_EXEC"


//--------------------- .note.nv.tkinfo           --------------------------
	.section	.note.nv.tkinfo,"",@"SHT_NOTE"
	.sectionflags	@"SHF_NOTE_NV_TKINFO"
	.tkinfo
        /*0018*/ 	.word	0x00000002
        /*0030*/ 	.string	""
        /*0030*/ 	.string	"ptxas"
        /*0030*/ 	.string	"Cuda compilation tools, release 13.0, V13.0.88"
        /*0030*/ 	.string	"Build cuda_13.0.r13.0/compiler.36424714_0"
        /*0030*/ 	.string	"-arch sm_100 -m 64 "



//--------------------- .note.nv.cuinfo           --------------------------
	.section	.note.nv.cuinfo,"",@"SHT_NOTE"
	.sectionflags	@"SHF_NOTE_NV_CUINFO"
        /*0018*/ 	.short	0x0002
        /*001a*/ 	.short	0x0064
        /*001c*/ 	.short	0x0082
	.zero		2


//--------------------- .nv.info                  --------------------------
	.section	.nv.info,"",@"SHT_CUDA_INFO"
	.align	4


	//----- nvinfo : EIATTR_REGCOUNT
	.align		4
        /*0000*/ 	.byte	0x04, 0x2f
        /*0002*/ 	.short	(.L_2 - .L_1)
	.align		4
.L_1:
        /*0004*/ 	.word	index@(_Z7forloopv)
        /*0008*/ 	.word	0x00000018


	//----- nvinfo : EIATTR_FRAME_SIZE
	.align		4
.L_2:
        /*000c*/ 	.byte	0x04, 0x11
        /*000e*/ 	.short	(.L_4 - .L_3)
	.align		4
.L_3:
        /*0010*/ 	.word	index@(_Z7forloopv)
        /*0014*/ 	.word	0x00000008


	//----- nvinfo : EIATTR_MIN_STACK_SIZE
	.align		4
.L_4:
        /*0018*/ 	.byte	0x04, 0x12
        /*001a*/ 	.short	(.L_6 - .L_5)
	.align		4
.L_5:
        /*001c*/ 	.word	index@(_Z7forloopv)
        /*0020*/ 	.word	0x00000008
.L_6:


//--------------------- .nv.compat                --------------------------
	.section	.nv.compat,"",@"SHT_CUDA_COMPAT_INFO"
	.align	4
        /*0000*/ 	.byte	0x02, 0x09, 0x00, 0x00, 0x02, 0x02, 0x01, 0x00, 0x02, 0x05, 0x05, 0x00, 0x03, 0x07, 0x01, 0x01
        /*0010*/ 	.byte	0x02, 0x03, 0x00, 0x00, 0x02, 0x06, 0x01, 0x00, 0x04, 0x0b, 0x08, 0x00, 0x09, 0x00, 0x00, 0x00
        /*0020*/ 	.byte	0x00, 0x00, 0x00, 0x00


//--------------------- .nv.info._Z7forloopv      --------------------------
	.section	.nv.info._Z7forloopv,"",@"SHT_CUDA_INFO"
	.sectionflags	@""
	.align	4


	//----- nvinfo : EIATTR_CUDA_API_VERSION
	.align		4
        /*0000*/ 	.byte	0x04, 0x37
        /*0002*/ 	.short	(.L_8 - .L_7)
.L_7:
        /*0004*/ 	.word	0x00000082


	//----- nvinfo : EIATTR_SPARSE_MMA_MASK
	.align		4
.L_8:
        /*0008*/ 	.byte	0x03, 0x50
        /*000a*/ 	.short	0x0000


	//----- nvinfo : EIATTR_MAXREG_COUNT
	.align		4
        /*000c*/ 	.byte	0x03, 0x1b
        /*000e*/ 	.short	0x00ff


	//----- nvinfo : EIATTR_EXTERNS
	.align		4
        /*0010*/ 	.byte	0x04, 0x0f
        /*0012*/ 	.short	(.L_10 - .L_9)


	//   ....[0]....
	.align		4
.L_9:
        /*0014*/ 	.word	index@(vprintf)


	//----- nvinfo : EIATTR_MERCURY_ISA_VERSION
	.align		4
.L_10:
        /*0018*/ 	.byte	0x03, 0x5f
        /*001a*/ 	.short	0x0101


	//----- nvinfo : EIATTR_VRC_CTA_INIT_COUNT
	.align		4
        /*001c*/ 	.byte	0x02, 0x4a
	.zero		1
	.zero		1


	//----- nvinfo : EIATTR_SYSCALL_OFFSETS
	.align		4
        /*0020*/ 	.byte	0x04, 0x46
        /*0022*/ 	.short	(.L_12 - .L_11)


	//   ....[0]....
.L_11:
        /*0024*/ 	.word	0x000000e0


	//----- nvinfo : EIATTR_EXIT_INSTR_OFFSETS
	.align		4
.L_12:
        /*0028*/ 	.byte	0x04, 0x1c
        /*002a*/ 	.short	(.L_14 - .L_13)


	//   ....[0]....
.L_13:
        /*002c*/ 	.word	0x000000f0


	//----- nvinfo : EIATTR_SW_WAR
	.align		4
.L_14:
        /*0030*/ 	.byte	0x04, 0x36
        /*0032*/ 	.short	(.L_16 - .L_15)
.L_15:
        /*0034*/ 	.word	0x00000008
.L_16:


//--------------------- .nv.callgraph             --------------------------
	.section	.nv.callgraph,"",@"SHT_CUDA_CALLGRAPH"
	.align	4
	.sectionentsize	8
	.align		4
        /*0000*/ 	.word	0x00000000
	.align		4
        /*0004*/ 	.word	0xffffffff
	.align		4
        /*0008*/ 	.word	index@(_Z7forloopv)
	.align		4
        /*000c*/ 	.word	index@(vprintf)
	.align		4
        /*0010*/ 	.word	0x00000000
	.align		4
        /*0014*/ 	.word	0xfffffffe
	.align		4
        /*0018*/ 	.word	0x00000000
	.align		4
        /*001c*/ 	.word	0xfffffffd
	.align		4
        /*0020*/ 	.word	0x00000000
	.align		4
        /*0024*/ 	.word	0xfffffffc


//--------------------- .nv.constant4             --------------------------
	.section	.nv.constant4,"a",@progbits
	.align	8
	.align		8
.nv.constant4:
        /*0000*/ 	.dword	vprintf
	.align		8
        /*0008*/ 	.dword	$str


//--------------------- .text._Z7forloopv         --------------------------
	.section	.text._Z7forloopv,"ax",@progbits
	.align	128
        .global         _Z7forloopv
        .type           _Z7forloopv,@function
        .size           _Z7forloopv,(.L_x_2 - _Z7forloopv)
        .other          _Z7forloopv,@"STO_CUDA_ENTRY STV_DEFAULT"
_Z7forloopv:
.text._Z7forloopv:
[----:B------:R-:W0:Y:S01]  /*0000*/  LDC R1, c[0x0][0x37c] ;  /* 0x0000df00ff017b82 */ /* 0x000e220000000800 */
[----:B------:R-:W1:Y:S01]  /*0010*/  S2R R8, SR_TID.X ;  /* 0x0000000000087919 */ /* 0x000e620000002100 */
[----:B0-----:R-:W-:Y:S01]  /*0020*/  VIADD R1, R1, 0xfffffff8 ;  /* 0xfffffff801017836 */ /* 0x001fe20000000000 */
[----:B------:R-:W-:Y:S01]  /*0030*/  MOV R0, 0x0 ;  /* 0x0000000000007802 */ /* 0x000fe20000000f00 */
[----:B------:R-:W0:Y:S04]  /*0040*/  LDCU UR4, c[0x0][0x2f8] ;  /* 0x00005f00ff0477ac */ /* 0x000e280008000800 */
[----:B------:R2:W3:Y:S01]  /*0050*/  LDC.64 R2, c[0x4][R0] ;  /* 0x0100000000027b82 */ /* 0x0004e20000000a00 */
[----:B------:R-:W4:Y:S01]  /*0060*/  LDCU.64 UR6, c[0x4][0x8] ;  /* 0x01000100ff0677ac */ /* 0x000f220008000a00 */
[----:B------:R-:W5:Y:S01]  /*0070*/  LDCU UR5, c[0x0][0x2fc] ;  /* 0x00005f80ff0577ac */ /* 0x000f620008000800 */
[----:B0-----:R-:W-:Y:S01]  /*0080*/  IADD3 R6, P0, PT, R1, UR4, RZ ;  /* 0x0000000401067c10 */ /* 0x001fe2000ff1e0ff */
[----:B----4-:R-:W-:Y:S01]  /*0090*/  IMAD.U32 R4, RZ, RZ, UR6 ;  /* 0x00000006ff047e24 */ /* 0x010fe2000f8e00ff */
[----:B------:R-:W-:-:S03]  /*00a0*/  MOV R5, UR7 ;  /* 0x0000000700057c02 */ /* 0x000fc60008000f00 */
[----:B-----5:R-:W-:Y:S01]  /*00b0*/  IMAD.X R7, RZ, RZ, UR5, P0 ;  /* 0x00000005ff077e24 */ /* 0x020fe200080e06ff */
[----:B-1----:R2:W-:Y:S07]  /*00c0*/  STL [R1], R8 ;  /* 0x0000000801007387 */ /* 0x0025ee0000100800 */
[----:B------:R-:W-:-:S07]  /*00d0*/  LEPC R20, `(.L_x_0) ;  /* 0x000000001014794e */ /* 0x000fce0000000000 */
[----:B--23--:R-:W-:Y:S05]  /*00e0*/  CALL.ABS.NOINC R2 ;  /* 0x0000000002007343 */ /* 0x00cfea0003c00000 */
.L_x_0:
[----:B------:R-:W-:Y:S05]  /*00f0*/  EXIT ;  /* 0x000000000000794d */ /* 0x000fea0003800000 */
.L_x_1:
[----:B------:R-:W-:-:S00]  /*0100*/  BRA `(.L_x_1) ;  /* 0xfffffffc00fc7947 */ /* 0x000fc0000383ffff */
[----:B------:R-:W-:-:S00]  /*0110*/  NOP ;  /* 0x0000000000007918 */ /* 0x000fc00000000000 */
        /* <DEDUP_REMOVED lines=14> */
.L_x_2:


//--------------------- .nv.global.init           --------------------------
	.section	.nv.global.init,"aw",@progbits
.nv.global.init:
	.type		$str,@object
	.size		$str,(.L_0 - $str)
$str:
        /*0000*/ 	.byte	0x25, 0x69, 0x0a, 0x00
.L_0:


//--------------------- .nv.shared.reserved.0     --------------------------
	.section	.nv.shared.reserved.0,"aw",@nobits
	.weak		__nv_reservedSMEM_offset_0_alias
	.size		__nv_reservedSMEM_offset_0_alias, 0, 64
	.other		__nv_reservedSMEM_offset_0_alias,@"STO_CUDA_RESERVED_SHARED STV_DEFAULT"
__nv_reservedSMEM_offset_0_alias:
	.zero		0
	.zero		64


//--------------------- .nv.constant0._Z7forloopv --------------------------
	.section	.nv.constant0._Z7forloopv,"a",@progbits
	.sectionflags	@""
	.align	4
.nv.constant0._Z7forloopv:
	.zero		896


//--------------------- SYMBOLS --------------------------

	.type		.nv.reservedSmem.offset0,@object
	.size		.nv.reservedSmem.offset0,0x4
	.type		vprintf,@function
